	.headerflags	@"EF_CUDA_TEXMODE_UNIFIED EF_CUDA_64BIT_ADDRESS EF_CUDA_ACCELERATORS EF_CUDA_SM90 EF_CUDA_VIRTUAL_SM(EF_CUDA_SM90)"
	.elftype	@"ET_EXEC"


//--------------------- .nv.info                  --------------------------
	.section	.nv.info,"",@"SHT_CUDA_INFO"
	.align	4


	//----- nvinfo : EIATTR_REGCOUNT
	.align		4
        /*0000*/ 	.byte	0x04, 0x2f
        /*0002*/ 	.short	(.L_3 - .L_2)
	.align		4
.L_2:
        /*0004*/ 	.word	index@(triton_poi_fused__native_batch_norm_legit_no_training_add_convolution_relu_11)
        /*0008*/ 	.word	0x00000020


	//----- nvinfo : EIATTR_MIN_STACK_SIZE
	.align		4
.L_3:
        /*000c*/ 	.byte	0x04, 0x12
        /*000e*/ 	.short	(.L_5 - .L_4)
	.align		4
.L_4:
        /*0010*/ 	.word	index@(triton_poi_fused__native_batch_norm_legit_no_training_add_convolution_relu_11)
        /*0014*/ 	.word	0x00000000


	//----- nvinfo : EIATTR_FRAME_SIZE
	.align		4
.L_5:
        /*0018*/ 	.byte	0x04, 0x11
        /*001a*/ 	.short	(.L_7 - .L_6)
	.align		4
.L_6:
        /*001c*/ 	.word	index@(triton_poi_fused__native_batch_norm_legit_no_training_add_convolution_relu_11)
        /*0020*/ 	.word	0x00000000


	//----- nvinfo : EIATTR_MIN_STACK_SIZE
	.align		4
.L_7:
        /*0024*/ 	.byte	0x04, 0x12
        /*0026*/ 	.short	(.L_9 - .L_8)
	.align		4
.L_8:
        /*0028*/ 	.word	index@(triton_poi_fused__native_batch_norm_legit_no_training_add_convolution_relu_11)
        /*002c*/ 	.word	0x00000000
.L_9:


//--------------------- .nv.info.triton_poi_fused__native_batch_norm_legit_no_training_add_convolution_relu_11 --------------------------
	.section	.nv.info.triton_poi_fused__native_batch_norm_legit_no_training_add_convolution_relu_11,"",@"SHT_CUDA_INFO"
	.sectionflags	@""
	.align	4


	//----- nvinfo : EIATTR_CUDA_API_VERSION
	.align		4
        /*0000*/ 	.byte	0x04, 0x37
        /*0002*/ 	.short	(.L_11 - .L_10)
.L_10:
        /*0004*/ 	.word	0x0000007c


	//----- nvinfo : EIATTR_KPARAM_INFO
	.align		4
.L_11:
        /*0008*/ 	.byte	0x04, 0x17
        /*000a*/ 	.short	(.L_13 - .L_12)
.L_12:
        /*000c*/ 	.word	0x00000000
        /*0010*/ 	.short	0x000d
        /*0012*/ 	.short	0x0068
        /*0014*/ 	.byte	0x00, 0xf0, 0x11, 0x00


	//----- nvinfo : EIATTR_KPARAM_INFO
	.align		4
.L_13:
        /*0018*/ 	.byte	0x04, 0x17
        /*001a*/ 	.short	(.L_15 - .L_14)
.L_14:
        /*001c*/ 	.word	0x00000000
        /*0020*/ 	.short	0x000c
        /*0022*/ 	.short	0x0060
        /*0024*/ 	.byte	0x00, 0xf4, 0x21, 0x00


	//----- nvinfo : EIATTR_KPARAM_INFO
	.align		4
.L_15:
        /*0028*/ 	.byte	0x04, 0x17
        /*002a*/ 	.short	(.L_17 - .L_16)
.L_16:
        /*002c*/ 	.word	0x00000000
        /*0030*/ 	.short	0x000b
        /*0032*/ 	.short	0x0058
        /*0034*/ 	.byte	0x00, 0xf4, 0x21, 0x00


	//----- nvinfo : EIATTR_KPARAM_INFO
	.align		4
.L_17:
        /*0038*/ 	.byte	0x04, 0x17
        /*003a*/ 	.short	(.L_19 - .L_18)
.L_18:
        /*003c*/ 	.word	0x00000000
        /*0040*/ 	.short	0x000a
        /*0042*/ 	.short	0x0050
        /*0044*/ 	.byte	0x00, 0xf4, 0x21, 0x00


	//----- nvinfo : EIATTR_KPARAM_INFO
	.align		4
.L_19:
        /*0048*/ 	.byte	0x04, 0x17
        /*004a*/ 	.short	(.L_21 - .L_20)
.L_20:
        /*004c*/ 	.word	0x00000000
        /*0050*/ 	.short	0x0009
        /*0052*/ 	.short	0x0048
        /*0054*/ 	.byte	0x00, 0xf4, 0x21, 0x00


	//----- nvinfo : EIATTR_KPARAM_INFO
	.align		4
.L_21:
        /*0058*/ 	.byte	0x04, 0x17
        /*005a*/ 	.short	(.L_23 - .L_22)
.L_22:
        /*005c*/ 	.word	0x00000000
        /*0060*/ 	.short	0x0008
        /*0062*/ 	.short	0x0040
        /*0064*/ 	.byte	0x00, 0xf4, 0x21, 0x00


	//----- nvinfo : EIATTR_KPARAM_INFO
	.align		4
.L_23:
        /*0068*/ 	.byte	0x04, 0x17
        /*006a*/ 	.short	(.L_25 - .L_24)
.L_24:
        /*006c*/ 	.word	0x00000000
        /*0070*/ 	.short	0x0007
        /*0072*/ 	.short	0x0038
        /*0074*/ 	.byte	0x00, 0xf4, 0x21, 0x00


	//----- nvinfo : EIATTR_KPARAM_INFO
	.align		4
.L_25:
        /*0078*/ 	.byte	0x04, 0x17
        /*007a*/ 	.short	(.L_27 - .L_26)
.L_26:
        /*007c*/ 	.word	0x00000000
        /*0080*/ 	.short	0x0006
        /*0082*/ 	.short	0x0030
        /*0084*/ 	.byte	0x00, 0xf4, 0x21, 0x00


	//----- nvinfo : EIATTR_KPARAM_INFO
	.align		4
.L_27:
        /*0088*/ 	.byte	0x04, 0x17
        /*008a*/ 	.short	(.L_29 - .L_28)
.L_28:
        /*008c*/ 	.word	0x00000000
        /*0090*/ 	.short	0x0005
        /*0092*/ 	.short	0x0028
        /*0094*/ 	.byte	0x00, 0xf4, 0x21, 0x00


	//----- nvinfo : EIATTR_KPARAM_INFO
	.align		4
.L_29:
        /*0098*/ 	.byte	0x04, 0x17
        /*009a*/ 	.short	(.L_31 - .L_30)
.L_30:
        /*009c*/ 	.word	0x00000000
        /*00a0*/ 	.short	0x0004
        /*00a2*/ 	.short	0x0020
        /*00a4*/ 	.byte	0x00, 0xf4, 0x21, 0x00


	//----- nvinfo : EIATTR_KPARAM_INFO
	.align		4
.L_31:
        /*00a8*/ 	.byte	0x04, 0x17
        /*00aa*/ 	.short	(.L_33 - .L_32)
.L_32:
        /*00ac*/ 	.word	0x00000000
        /*00b0*/ 	.short	0x0003
        /*00b2*/ 	.short	0x0018
        /*00b4*/ 	.byte	0x00, 0xf4, 0x21, 0x00


	//----- nvinfo : EIATTR_KPARAM_INFO
	.align		4
.L_33:
        /*00b8*/ 	.byte	0x04, 0x17
        /*00ba*/ 	.short	(.L_35 - .L_34)
.L_34:
        /*00bc*/ 	.word	0x00000000
        /*00c0*/ 	.short	0x0002
        /*00c2*/ 	.short	0x0010
        /*00c4*/ 	.byte	0x00, 0xf4, 0x21, 0x00


	//----- nvinfo : EIATTR_KPARAM_INFO
	.align		4
.L_35:
        /*00c8*/ 	.byte	0x04, 0x17
        /*00ca*/ 	.short	(.L_37 - .L_36)
.L_36:
        /*00cc*/ 	.word	0x00000000
        /*00d0*/ 	.short	0x0001
        /*00d2*/ 	.short	0x0008
        /*00d4*/ 	.byte	0x00, 0xf4, 0x21, 0x00


	//----- nvinfo : EIATTR_KPARAM_INFO
	.align		4
.L_37:
        /*00d8*/ 	.byte	0x04, 0x17
        /*00da*/ 	.short	(.L_39 - .L_38)
.L_38:
        /*00dc*/ 	.word	0x00000000
        /*00e0*/ 	.short	0x0000
        /*00e2*/ 	.short	0x0000
        /*00e4*/ 	.byte	0x00, 0xf4, 0x21, 0x00


	//----- nvinfo : EIATTR_SPARSE_MMA_MASK
	.align		4
.L_39:
        /*00e8*/ 	.byte	0x03, 0x50
        /*00ea*/ 	.short	0x0000


	//----- nvinfo : EIATTR_MAXREG_COUNT
	.align		4
        /*00ec*/ 	.byte	0x03, 0x1b
        /*00ee*/ 	.short	0x00ff


	//----- nvinfo : EIATTR_EXIT_INSTR_OFFSETS
	.align		4
        /*00f0*/ 	.byte	0x04, 0x1c
        /*00f2*/ 	.short	(.L_41 - .L_40)


	//   ....[0]....
.L_40:
        /*00f4*/ 	.word	0x00000770


	//----- nvinfo : EIATTR_REQNTID
	.align		4
.L_41:
        /*00f8*/ 	.byte	0x04, 0x10
        /*00fa*/ 	.short	(.L_43 - .L_42)
.L_42:
        /*00fc*/ 	.word	0x00000100
        /*0100*/ 	.word	0x00000001
        /*0104*/ 	.word	0x00000001


	//----- nvinfo : EIATTR_CBANK_PARAM_SIZE
	.align		4
.L_43:
        /*0108*/ 	.byte	0x03, 0x19
        /*010a*/ 	.short	0x006c


	//----- nvinfo : EIATTR_PARAM_CBANK
	.align		4
        /*010c*/ 	.byte	0x04, 0x0a
        /*010e*/ 	.short	(.L_45 - .L_44)
	.align		4
.L_44:
        /*0110*/ 	.word	index@(.nv.constant0.triton_poi_fused__native_batch_norm_legit_no_training_add_convolution_relu_11)
        /*0114*/ 	.short	0x0210
        /*0116*/ 	.short	0x006c


	//----- nvinfo : EIATTR_SW_WAR
	.align		4
.L_45:
        /*0118*/ 	.byte	0x04, 0x36
        /*011a*/ 	.short	(.L_47 - .L_46)
.L_46:
        /*011c*/ 	.word	0x00000008
.L_47:


//--------------------- .nv.callgraph             --------------------------
	.section	.nv.callgraph,"",@"SHT_CUDA_CALLGRAPH"
	.align	4
	.sectionentsize	8
	.align		4
        /*0000*/ 	.word	0x00000000
	.align		4
        /*0004*/ 	.word	0xffffffff
	.align		4
        /*0008*/ 	.word	0x00000000
	.align		4
        /*000c*/ 	.word	0xfffffffe
	.align		4
        /*0010*/ 	.word	0x00000000
	.align		4
        /*0014*/ 	.word	0xfffffffd
	.align		4
        /*0018*/ 	.word	0x00000000
	.align		4
        /*001c*/ 	.word	0xfffffffc


//--------------------- .nv.constant4             --------------------------
	.section	.nv.constant4,"a",@progbits
	.align	8
	.align		8
.nv.constant4:
        /*0000*/ 	.dword	_$_str
	.align		8
        /*0008*/ 	.dword	_$_str_$_2


//--------------------- .text.triton_poi_fused__native_batch_norm_legit_no_training_add_convolution_relu_11 --------------------------
	.section	.text.triton_poi_fused__native_batch_norm_legit_no_training_add_convolution_relu_11,"ax",@progbits
	.align	128
        .global         triton_poi_fused__native_batch_norm_legit_no_training_add_convolution_relu_11
        .type           triton_poi_fused__native_batch_norm_legit_no_training_add_convolution_relu_11,@function
        .size           triton_poi_fused__native_batch_norm_legit_no_training_add_convolution_relu_11,(.L_x_1 - triton_poi_fused__native_batch_norm_legit_no_training_add_convolution_relu_11)
        .other          triton_poi_fused__native_batch_norm_legit_no_training_add_convolution_relu_11,@"STO_CUDA_ENTRY STV_DEFAULT"
triton_poi_fused__native_batch_norm_legit_no_training_add_convolution_relu_11:
.text.triton_poi_fused__native_batch_norm_legit_no_training_add_convolution_relu_11:
[----:B------:R-:W-:Y:S01]  /*0000*/  LDC R1, c[0x0][0x28] ;  /* 0x00000a00ff017b82 */ /* 0x000fe20000000800 */
[----:B------:R-:W1:Y:S07]  /*0010*/  S2R R0, SR_TID.X ;  /* 0x0000000000007919 */ /* 0x000e6e0000002100 */
[----:B------:R-:W2:Y:S01]  /*0020*/  LDC.64 R6, c[0x0][0x240] ;  /* 0x00009000ff067b82 */ /* 0x000ea20000000a00 */
[----:B------:R-:W-:Y:S01]  /*0030*/  ULDC.64 UR4, c[0x0][0x208] ;  /* 0x0000820000047ab9 */ /* 0x000fe20000000a00 */
[----:B------:R-:W3:Y:S06]  /*0040*/  S2R R3, SR_CTAID.X ;  /* 0x0000000000037919 */ /* 0x000eec0000002500 */
[----:B------:R-:W4:Y:S08]  /*0050*/  LDC.64 R10, c[0x0][0x230] ;  /* 0x00008c00ff0a7b82 */ /* 0x000f300000000a00 */
[----:B------:R-:W5:Y:S08]  /*0060*/  LDC.64 R12, c[0x0][0x218] ;  /* 0x00008600ff0c7b82 */ /* 0x000f700000000a00 */
[----:B------:R-:W4:Y:S01]  /*0070*/  LDC.64 R14, c[0x0][0x228] ;  /* 0x00008a00ff0e7b82 */ /* 0x000f220000000a00 */
[----:B-1----:R-:W-:-:S07]  /*0080*/  SHF.L.U32 R0, R0, 0x1, RZ ;  /* 0x0000000100007819 */ /* 0x002fce00000006ff */
[----:B------:R-:W1:Y:S01]  /*0090*/  LDC.64 R8, c[0x0][0x210] ;  /* 0x00008400ff087b82 */ /* 0x000e620000000a00 */
[----:B------:R-:W-:-:S04]  /*00a0*/  LOP3.LUT R0, R0, 0x1fe, RZ, 0xc0, !PT ;  /* 0x000001fe00007812 */ /* 0x000fc800078ec0ff */
[----:B---3--:R-:W-:-:S03]  /*00b0*/  LEA R0, R3, R0, 0x9 ;  /* 0x0000000003007211 */ /* 0x008fc600078e48ff */
[----:B------:R-:W3:Y:S02]  /*00c0*/  LDC.64 R28, c[0x0][0x268] ;  /* 0x00009a00ff1c7b82 */ /* 0x000ee40000000a00 */
[----:B------:R-:W-:-:S06]  /*00d0*/  IMAD.HI R4, R0, 0x2aaaaaab, RZ ;  /* 0x2aaaaaab00047827 */ /* 0x000fcc00078e02ff */
[----:B------:R-:W1:Y:S01]  /*00e0*/  LDC.64 R2, c[0x0][0x260] ;  /* 0x00009800ff027b82 */ /* 0x000e620000000a00 */
[----:B------:R-:W-:-:S04]  /*00f0*/  SHF.R.U32.HI R5, RZ, 0x1f, R4 ;  /* 0x0000001fff057819 */ /* 0x000fc80000011604 */
[----:B------:R-:W-:-:S05]  /*0100*/  LEA.HI R5, R4, R5, RZ, 0x1c ;  /* 0x0000000504057211 */ /* 0x000fca00078fe0ff */
[----:B------:R-:W-:Y:S02]  /*0110*/  IMAD R26, R5, -0x60, R0 ;  /* 0xffffffa0051a7824 */ /* 0x000fe400078e0200 */
[----:B------:R-:W3:Y:S02]  /*0120*/  LDC.64 R4, c[0x0][0x258] ;  /* 0x00009600ff047b82 */ /* 0x000ee40000000a00 */
[----:B--2---:R-:W-:-:S06]  /*0130*/  IMAD.WIDE R6, R26, 0x4, R6 ;  /* 0x000000041a067825 */ /* 0x004fcc00078e0206 */
[----:B------:R-:W2:Y:S01]  /*0140*/  LDG.E.EL.64 R6, desc[UR4][R6.64] ;  /* 0x0000000406067981 */ /* 0x000ea2000c2e1b00 */
[----:B01----:R-:W-:-:S06]  /*0150*/  IMAD.WIDE R2, R26, 0x4, R2 ;  /* 0x000000041a027825 */ /* 0x003fcc00078e0202 */
[----:B------:R-:W2:Y:S01]  /*0160*/  LDG.E.EL.64 R2, desc[UR4][R2.64] ;  /* 0x0000000402027981 */ /* 0x000ea2000c2e1b00 */
[----:B----4-:R-:W-:-:S04]  /*0170*/  IMAD.WIDE R10, R26, 0x4, R10 ;  /* 0x000000041a0a7825 */ /* 0x010fc800078e020a */
[----:B-----5:R-:W-:Y:S02]  /*0180*/  IMAD.WIDE R12, R0, 0x4, R12 ;  /* 0x00000004000c7825 */ /* 0x020fe400078e020c */
[----:B------:R-:W4:Y:S02]  /*0190*/  LDG.E.EL.64 R10, desc[UR4][R10.64] ;  /* 0x000000040a0a7981 */ /* 0x000f24000c2e1b00 */
[----:B------:R-:W-:Y:S02]  /*01a0*/  IMAD.WIDE R14, R26, 0x4, R14 ;  /* 0x000000041a0e7825 */ /* 0x000fe400078e020e */
[----:B------:R-:W4:Y:S02]  /*01b0*/  LDG.E.64 R16, desc[UR4][R12.64] ;  /* 0x000000040c107981 */ /* 0x000f24000c1e1b00 */
[----:B------:R-:W-:Y:S02]  /*01c0*/  IMAD.WIDE R8, R0, 0x4, R8 ;  /* 0x0000000400087825 */ /* 0x000fe400078e0208 */
[----:B------:R-:W5:Y:S02]  /*01d0*/  LDG.E.EL.64 R14, desc[UR4][R14.64] ;  /* 0x000000040e0e7981 */ /* 0x000f64000c2e1b00 */
[----:B---3--:R-:W-:-:S02]  /*01e0*/  IMAD.WIDE R4, R26, 0x4, R4 ;  /* 0x000000041a047825 */ /* 0x008fc400078e0204 */
[----:B------:R-:W5:Y:S04]  /*01f0*/  LDG.E.64 R20, desc[UR4][R8.64] ;  /* 0x0000000408147981 */ /* 0x000f68000c1e1b00 */
[----:B------:R-:W3:Y:S01]  /*0200*/  LDG.E.EL.64 R4, desc[UR4][R4.64] ;  /* 0x0000000404047981 */ /* 0x000ee2000c2e1b00 */
[----:B--2---:R-:W-:-:S04]  /*0210*/  FADD R6, R6, 9.9999997473787516356e-06 ;  /* 0x3727c5ac06067421 */ /* 0x004fc80000000000 */
[----:B------:R-:W0:Y:S01]  /*0220*/  MUFU.SQRT R18, R6 ;  /* 0x0000000600127308 */ /* 0x000e220000002000 */
[----:B------:R-:W-:-:S07]  /*0230*/  FADD R2, R2, 9.9999997473787516356e-06 ;  /* 0x3727c5ac02027421 */ /* 0x000fce0000000000 */
[----:B------:R-:W1:Y:S01]  /*0240*/  MUFU.SQRT R24, R2 ;  /* 0x0000000200187308 */ /* 0x000e620000002000 */
[----:B------:R-:W-:Y:S01]  /*0250*/  FADD R19, R3, 9.9999997473787516356e-06 ;  /* 0x3727c5ac03137421 */ /* 0x000fe20000000000 */
[----:B0-----:R-:W-:-:S06]  /*0260*/  FSETP.GT.AND P0, PT, R18, 8.50705917302346158658e+37, PT ;  /* 0x7e8000001200780b */ /* 0x001fcc0003f04000 */
[----:B------:R-:W0:Y:S01]  /*0270*/  MUFU.SQRT R25, R19 ;  /* 0x0000001300197308 */ /* 0x000e220000002000 */
[----:B------:R-:W-:Y:S02]  /*0280*/  FSETP.GEU.AND P3, PT, R18, 1.175494350822287508e-38, PT ;  /* 0x008000001200780b */ /* 0x000fe40003f6e000 */
[C---:B-1----:R-:W-:Y:S02]  /*0290*/  FSETP.GT.AND P1, PT, R24.reuse, 8.50705917302346158658e+37, PT ;  /* 0x7e8000001800780b */ /* 0x042fe40003f24000 */
[----:B------:R-:W-:Y:S02]  /*02a0*/  FSETP.GEU.AND P4, PT, R24, 1.175494350822287508e-38, PT ;  /* 0x008000001800780b */ /* 0x000fe40003f8e000 */
[----:B------:R-:W-:Y:S01]  /*02b0*/  @P0 FMUL R18, R18, 0.25 ;  /* 0x3e80000012120820 */ /* 0x000fe20000400000 */
[----:B------:R-:W-:-:S06]  /*02c0*/  HFMA2.MMA R2, -RZ, RZ, 1.625, 0 ;  /* 0x3e800000ff027435 */ /* 0x000fcc00000001ff */
[----:B------:R-:W-:Y:S01]  /*02d0*/  @!P3 FMUL R18, R18, 16777216 ;  /* 0x4b8000001212b820 */ /* 0x000fe20000400000 */
[C---:B0-----:R-:W-:Y:S02]  /*02e0*/  FSETP.GT.AND P2, PT, R25.reuse, 8.50705917302346158658e+37, PT ;  /* 0x7e8000001900780b */ /* 0x041fe40003f44000 */
[----:B------:R-:W-:Y:S01]  /*02f0*/  FSETP.GEU.AND P5, PT, R25, 1.175494350822287508e-38, PT ;  /* 0x008000001900780b */ /* 0x000fe20003fae000 */
[----:B------:R-:W0:Y:S01]  /*0300*/  MUFU.RCP R3, R18 ;  /* 0x0000001200037308 */ /* 0x000e220000001000 */
[----:B------:R-:W-:Y:S01]  /*0310*/  @P1 FMUL R24, R24, 0.25 ;  /* 0x3e80000018181820 */ /* 0x000fe20000400000 */
[----:B------:R-:W-:-:S03]  /*0320*/  FSEL R22, R2, 1, P0 ;  /* 0x3f80000002167808 */ /* 0x000fc60000000000 */
[----:B------:R-:W-:Y:S02]  /*0330*/  @!P4 FMUL R24, R24, 16777216 ;  /* 0x4b8000001818c820 */ /* 0x000fe40000400000 */
[----:B------:R-:W-:-:S03]  /*0340*/  @!P3 FMUL R22, R22, 16777216 ;  /* 0x4b8000001616b820 */ /* 0x000fc60000400000 */
[----:B------:R-:W-:Y:S01]  /*0350*/  @P2 FMUL R25, R25, 0.25 ;  /* 0x3e80000019192820 */ /* 0x000fe20000400000 */
[----:B------:R-:W1:Y:S01]  /*0360*/  MUFU.RCP R6, R24 ;  /* 0x0000001800067308 */ /* 0x000e620000001000 */
[----:B------:R-:W-:Y:S02]  /*0370*/  FSEL R19, R2, 1, P1 ;  /* 0x3f80000002137808 */ /* 0x000fe40000800000 */
[----:B------:R-:W-:Y:S01]  /*0380*/  @!P5 FMUL R25, R25, 16777216 ;  /* 0x4b8000001919d820 */ /* 0x000fe20000400000 */
[----:B0-----:R-:W-:Y:S01]  /*0390*/  FMUL R3, R3, R22 ;  /* 0x0000001603037220 */ /* 0x001fe20000400000 */
[----:B----4-:R-:W-:Y:S01]  /*03a0*/  FADD R11, R17, R11 ;  /* 0x0000000b110b7221 */ /* 0x010fe20000000000 */
[----:B------:R-:W-:Y:S02]  /*03b0*/  FADD R10, R16, R10 ;  /* 0x0000000a100a7221 */ /* 0x000fe40000000000 */
[----:B------:R-:W0:Y:S01]  /*03c0*/  MUFU.RCP R22, R25 ;  /* 0x0000001900167308 */ /* 0x000e220000001000 */
[----:B------:R-:W-:Y:S01]  /*03d0*/  @!P4 FMUL R19, R19, 16777216 ;  /* 0x4b8000001313c820 */ /* 0x000fe20000400000 */
[----:B------:R-:W2:Y:S01]  /*03e0*/  LDC.64 R16, c[0x0][0x270] ;  /* 0x00009c00ff107b82 */ /* 0x000ea20000000a00 */
[----:B------:R-:W-:Y:S01]  /*03f0*/  FSEL R23, R2, 1, P2 ;  /* 0x3f80000002177808 */ /* 0x000fe20001000000 */
[----:B-----5:R-:W-:Y:S01]  /*0400*/  FADD R14, R20, R14 ;  /* 0x0000000e140e7221 */ /* 0x020fe20000000000 */
[----:B-1----:R-:W-:-:S03]  /*0410*/  FMUL R6, R6, R19 ;  /* 0x0000001306067220 */ /* 0x002fc60000400000 */
[----:B------:R-:W-:Y:S02]  /*0420*/  @!P5 FMUL R23, R23, 16777216 ;  /* 0x4b8000001717d820 */ /* 0x000fe40000400000 */
[----:B------:R-:W1:Y:S01]  /*0430*/  LDC.64 R18, c[0x0][0x238] ;  /* 0x00008e00ff127b82 */ /* 0x000e620000000a00 */
[----:B---3--:R-:W-:Y:S01]  /*0440*/  FADD R27, -R4, R14 ;  /* 0x0000000e041b7221 */ /* 0x008fe20000000100 */
[----:B0-----:R-:W-:-:S06]  /*0450*/  FMUL R4, R22, R23 ;  /* 0x0000001716047220 */ /* 0x001fcc0000400000 */
[----:B------:R-:W0:Y:S08]  /*0460*/  LDC.64 R22, c[0x0][0x248] ;  /* 0x00009200ff167b82 */ /* 0x000e300000000a00 */
[----:B------:R-:W3:Y:S01]  /*0470*/  LDC.64 R24, c[0x0][0x250] ;  /* 0x00009400ff187b82 */ /* 0x000ee20000000a00 */
[----:B------:R-:W-:Y:S01]  /*0480*/  FADD R15, R21, R15 ;  /* 0x0000000f150f7221 */ /* 0x000fe20000000000 */
[----:B------:R-:W-:-:S04]  /*0490*/  IMAD.WIDE R20, R26, 0x4, R28 ;  /* 0x000000041a147825 */ /* 0x000fc800078e021c */
[C---:B--2---:R-:W-:Y:S02]  /*04a0*/  IMAD.WIDE R16, R26.reuse, 0x4, R16 ;  /* 0x000000041a107825 */ /* 0x044fe400078e0210 */
[----:B------:R-:W2:Y:S02]  /*04b0*/  LDG.E.EL.64 R20, desc[UR4][R20.64] ;  /* 0x0000000414147981 */ /* 0x000ea4000c2e1b00 */
[C---:B-1----:R-:W-:Y:S02]  /*04c0*/  IMAD.WIDE R18, R26.reuse, 0x4, R18 ;  /* 0x000000041a127825 */ /* 0x042fe400078e0212 */
[----:B------:R-:W2:Y:S04]  /*04d0*/  LDG.E.EL.64 R16, desc[UR4][R16.64] ;  /* 0x0000000410107981 */ /* 0x000ea8000c2e1b00 */
[----:B------:R-:W4:Y:S01]  /*04e0*/  LDG.E.EL.64 R18, desc[UR4][R18.64] ;  /* 0x0000000412127981 */ /* 0x000f22000c2e1b00 */
[----:B0-----:R-:W-:-:S06]  /*04f0*/  IMAD.WIDE R22, R26, 0x4, R22 ;  /* 0x000000041a167825 */ /* 0x001fcc00078e0216 */
[----:B------:R-:W5:Y:S01]  /*0500*/  LDG.E.EL.64 R22, desc[UR4][R22.64] ;  /* 0x0000000416167981 */ /* 0x000f62000c2e1b00 */
[----:B---3--:R-:W-:-:S06]  /*0510*/  IMAD.WIDE R24, R26, 0x4, R24 ;  /* 0x000000041a187825 */ /* 0x008fcc00078e0218 */
[----:B------:R-:W5:Y:S01]  /*0520*/  LDG.E.EL.64 R24, desc[UR4][R24.64] ;  /* 0x0000000418187981 */ /* 0x000f62000c2e1b00 */
[----:B------:R-:W-:Y:S01]  /*0530*/  FMUL R6, R27, R6 ;  /* 0x000000061b067220 */ /* 0x000fe20000400000 */
[----:B------:R-:W-:-:S04]  /*0540*/  FADD R27, R7, 9.9999997473787516356e-06 ;  /* 0x3727c5ac071b7421 */ /* 0x000fc80000000000 */
[----:B------:R-:W0:Y:S02]  /*0550*/  MUFU.SQRT R26, R27 ;  /* 0x0000001b001a7308 */ /* 0x000e240000002000 */
[C---:B0-----:R-:W-:Y:S02]  /*0560*/  FSETP.GT.AND P0, PT, R26.reuse, 8.50705917302346158658e+37, PT ;  /* 0x7e8000001a00780b */ /* 0x041fe40003f04000 */
[----:B------:R-:W-:-:S11]  /*0570*/  FSETP.GEU.AND P1, PT, R26, 1.175494350822287508e-38, PT ;  /* 0x008000001a00780b */ /* 0x000fd60003f2e000 */
[----:B------:R-:W-:-:S04]  /*0580*/  @P0 FMUL R26, R26, 0.25 ;  /* 0x3e8000001a1a0820 */ /* 0x000fc80000400000 */
[----:B------:R-:W-:Y:S01]  /*0590*/  @!P1 FMUL R26, R26, 16777216 ;  /* 0x4b8000001a1a9820 */ /* 0x000fe20000400000 */
[----:B------:R-:W-:-:S05]  /*05a0*/  FADD R29, -R5, R15 ;  /* 0x0000000f051d7221 */ /* 0x000fca0000000100 */
[----:B------:R-:W0:Y:S01]  /*05b0*/  MUFU.RCP R26, R26 ;  /* 0x0000001a001a7308 */ /* 0x000e220000001000 */
[----:B------:R-:W-:Y:S01]  /*05c0*/  FSEL R5, R2, 1, P0 ;  /* 0x3f80000002057808 */ /* 0x000fe20000000000 */
[----:B------:R-:W-:-:S04]  /*05d0*/  FMUL R4, R29, R4 ;  /* 0x000000041d047220 */ /* 0x000fc80000400000 */
[----:B------:R-:W-:-:S04]  /*05e0*/  @!P1 FMUL R5, R5, 16777216 ;  /* 0x4b80000005059820 */ /* 0x000fc80000400000 */
[----:B0-----:R-:W-:Y:S01]  /*05f0*/  FMUL R5, R26, R5 ;  /* 0x000000051a057220 */ /* 0x001fe20000400000 */
[----:B------:R-:W-:Y:S04]  /*0600*/  STG.E.64 desc[UR4][R8.64], R14 ;  /* 0x0000000e08007986 */ /* 0x000fe8000c101b04 */
[----:B------:R-:W-:Y:S01]  /*0610*/  STG.E.64 desc[UR4][R12.64], R10 ;  /* 0x0000000a0c007986 */ /* 0x000fe2000c101b04 */
[----:B--2---:R-:W-:Y:S02]  /*0620*/  FFMA R16, R20, R6, R16 ;  /* 0x0000000614107223 */ /* 0x004fe40000000010 */
[----:B------:R-:W0:Y:S01]  /*0630*/  LDC.64 R6, c[0x0][0x220] ;  /* 0x00008800ff067b82 */ /* 0x000e220000000a00 */
[----:B------:R-:W-:Y:S01]  /*0640*/  FFMA R4, R21, R4, R17 ;  /* 0x0000000415047223 */ /* 0x000fe20000000011 */
[----:B----4-:R-:W-:Y:S01]  /*0650*/  FADD R18, -R18, R10 ;  /* 0x0000000a12127221 */ /* 0x010fe20000000100 */
[----:B------:R-:W-:Y:S01]  /*0660*/  FADD R2, -R19, R11 ;  /* 0x0000000b13027221 */ /* 0x000fe20000000100 */
[----:B------:R-:W-:-:S02]  /*0670*/  FSETP.GEU.AND P0, PT, R16, RZ, PT ;  /* 0x000000ff1000720b */ /* 0x000fc40003f0e000 */
[----:B------:R-:W-:Y:S01]  /*0680*/  FMUL R3, R3, R18 ;  /* 0x0000001203037220 */ /* 0x000fe20000400000 */
[----:B------:R-:W-:Y:S01]  /*0690*/  FSETP.GEU.AND P1, PT, R4, RZ, PT ;  /* 0x000000ff0400720b */ /* 0x000fe20003f2e000 */
[----:B------:R-:W-:Y:S01]  /*06a0*/  FMUL R2, R5, R2 ;  /* 0x0000000205027220 */ /* 0x000fe20000400000 */
[----:B------:R-:W-:Y:S02]  /*06b0*/  FSEL R16, R16, RZ, P0 ;  /* 0x000000ff10107208 */ /* 0x000fe40000000000 */
[----:B------:R-:W-:Y:S01]  /*06c0*/  FSEL R5, R4, RZ, P1 ;  /* 0x000000ff04057208 */ /* 0x000fe20000800000 */
[----:B-----5:R-:W-:Y:S01]  /*06d0*/  FFMA R3, R22, R3, R24 ;  /* 0x0000000316037223 */ /* 0x020fe20000000018 */
[----:B------:R-:W-:-:S04]  /*06e0*/  FFMA R2, R23, R2, R25 ;  /* 0x0000000217027223 */ /* 0x000fc80000000019 */
[C---:B------:R-:W-:Y:S01]  /*06f0*/  FSETP.GEU.AND P0, PT, R3.reuse, -R16, PT ;  /* 0x800000100300720b */ /* 0x040fe20003f0e000 */
[----:B------:R-:W-:Y:S01]  /*0700*/  FADD R3, R3, R16 ;  /* 0x0000001003037221 */ /* 0x000fe20000000000 */
[C---:B------:R-:W-:Y:S01]  /*0710*/  FADD R4, R2.reuse, R5 ;  /* 0x0000000502047221 */ /* 0x040fe20000000000 */
[----:B------:R-:W-:Y:S01]  /*0720*/  FSETP.GEU.AND P1, PT, R2, -R5, PT ;  /* 0x800000050200720b */ /* 0x000fe20003f2e000 */
[----:B0-----:R-:W-:Y:S02]  /*0730*/  IMAD.WIDE R6, R0, 0x4, R6 ;  /* 0x0000000400067825 */ /* 0x001fe400078e0206 */
[----:B------:R-:W-:Y:S02]  /*0740*/  FSEL R2, R3, RZ, P0 ;  /* 0x000000ff03027208 */ /* 0x000fe40000000000 */
[----:B------:R-:W-:-:S05]  /*0750*/  FSEL R3, R4, RZ, P1 ;  /* 0x000000ff04037208 */ /* 0x000fca0000800000 */
[----:B------:R-:W-:Y:S01]  /*0760*/  STG.E.64 desc[UR4][R6.64], R2 ;  /* 0x0000000206007986 */ /* 0x000fe2000c101b04 */
[----:B------:R-:W-:Y:S05]  /*0770*/  EXIT ;  /* 0x000000000000794d */ /* 0x000fea0003800000 */
.L_x_0:
[----:B------:R-:W-:-:S00]  /*0780*/  BRA `(.L_x_0) ;  /* 0xfffffffc00fc7947 */ /* 0x000fc0000383ffff */
[----:B------:R-:W-:-:S00]  /*0790*/  NOP ;  /* 0x0000000000007918 */ /* 0x000fc00000000000 */
        /* <DEDUP_REMOVED lines=14> */
.L_x_1:


//--------------------- .nv.global.init           --------------------------
	.section	.nv.global.init,"aw",@progbits
.nv.global.init:
	.type		_$_str,@object
	.size		_$_str,(_$_str_$_2 - _$_str)
_$_str:
        /*0000*/ 	.byte	0x5f, 0x5f, 0x43, 0x55, 0x44, 0x41, 0x5f, 0x46, 0x54, 0x5a, 0x00
	.type		_$_str_$_2,@object
	.size		_$_str_$_2,(.L_1 - _$_str_$_2)
_$_str_$_2:
        /*000b*/ 	.byte	0x5f, 0x5f, 0x43, 0x55, 0x44, 0x41, 0x5f, 0x50, 0x52, 0x45, 0x43, 0x5f, 0x53, 0x51, 0x52, 0x54
        /*001b*/ 	.byte	0x00
.L_1:


//--------------------- .nv.constant0.triton_poi_fused__native_batch_norm_legit_no_training_add_convolution_relu_11 --------------------------
	.section	.nv.constant0.triton_poi_fused__native_batch_norm_legit_no_training_add_convolution_relu_11,"a",@progbits
	.sectionflags	@""
	.align	4
.nv.constant0.triton_poi_fused__native_batch_norm_legit_no_training_add_convolution_relu_11:
	.zero		636
